	.headerflags	@"EF_CUDA_TEXMODE_UNIFIED EF_CUDA_64BIT_ADDRESS EF_CUDA_ACCELERATORS EF_CUDA_SM90 EF_CUDA_VIRTUAL_SM(EF_CUDA_SM90)"
	.elftype	@"ET_EXEC"


//--------------------- .nv.info                  --------------------------
	.section	.nv.info,"",@"SHT_CUDA_INFO"
	.align	4


	//----- nvinfo : EIATTR_REGCOUNT
	.align		4
        /*0000*/ 	.byte	0x04, 0x2f
        /*0002*/ 	.short	(.L_1 - .L_0)
	.align		4
.L_0:
        /*0004*/ 	.word	index@(triton_poi_fused__softmax_2)
        /*0008*/ 	.word	0x0000000e


	//----- nvinfo : EIATTR_MIN_STACK_SIZE
	.align		4
.L_1:
        /*000c*/ 	.byte	0x04, 0x12
        /*000e*/ 	.short	(.L_3 - .L_2)
	.align		4
.L_2:
        /*0010*/ 	.word	index@(triton_poi_fused__softmax_2)
        /*0014*/ 	.word	0x00000000


	//----- nvinfo : EIATTR_FRAME_SIZE
	.align		4
.L_3:
        /*0018*/ 	.byte	0x04, 0x11
        /*001a*/ 	.short	(.L_5 - .L_4)
	.align		4
.L_4:
        /*001c*/ 	.word	index@(triton_poi_fused__softmax_2)
        /*0020*/ 	.word	0x00000000


	//----- nvinfo : EIATTR_MIN_STACK_SIZE
	.align		4
.L_5:
        /*0024*/ 	.byte	0x04, 0x12
        /*0026*/ 	.short	(.L_7 - .L_6)
	.align		4
.L_6:
        /*0028*/ 	.word	index@(triton_poi_fused__softmax_2)
        /*002c*/ 	.word	0x00000000
.L_7:


//--------------------- .nv.info.triton_poi_fused__softmax_2 --------------------------
	.section	.nv.info.triton_poi_fused__softmax_2,"",@"SHT_CUDA_INFO"
	.sectionflags	@""
	.align	4


	//----- nvinfo : EIATTR_CUDA_API_VERSION
	.align		4
        /*0000*/ 	.byte	0x04, 0x37
        /*0002*/ 	.short	(.L_9 - .L_8)
.L_8:
        /*0004*/ 	.word	0x0000007c


	//----- nvinfo : EIATTR_KPARAM_INFO
	.align		4
.L_9:
        /*0008*/ 	.byte	0x04, 0x17
        /*000a*/ 	.short	(.L_11 - .L_10)
.L_10:
        /*000c*/ 	.word	0x00000000
        /*0010*/ 	.short	0x0003
        /*0012*/ 	.short	0x0018
        /*0014*/ 	.byte	0x00, 0xf0, 0x11, 0x00


	//----- nvinfo : EIATTR_KPARAM_INFO
	.align		4
.L_11:
        /*0018*/ 	.byte	0x04, 0x17
        /*001a*/ 	.short	(.L_13 - .L_12)
.L_12:
        /*001c*/ 	.word	0x00000000
        /*0020*/ 	.short	0x0002
        /*0022*/ 	.short	0x0010
        /*0024*/ 	.byte	0x00, 0xf4, 0x21, 0x00


	//----- nvinfo : EIATTR_KPARAM_INFO
	.align		4
.L_13:
        /*0028*/ 	.byte	0x04, 0x17
        /*002a*/ 	.short	(.L_15 - .L_14)
.L_14:
        /*002c*/ 	.word	0x00000000
        /*0030*/ 	.short	0x0001
        /*0032*/ 	.short	0x0008
        /*0034*/ 	.byte	0x00, 0xf4, 0x21, 0x00


	//----- nvinfo : EIATTR_KPARAM_INFO
	.align		4
.L_15:
        /*0038*/ 	.byte	0x04, 0x17
        /*003a*/ 	.short	(.L_17 - .L_16)
.L_16:
        /*003c*/ 	.word	0x00000000
        /*0040*/ 	.short	0x0000
        /*0042*/ 	.short	0x0000
        /*0044*/ 	.byte	0x00, 0xf4, 0x21, 0x00


	//----- nvinfo : EIATTR_SPARSE_MMA_MASK
	.align		4
.L_17:
        /*0048*/ 	.byte	0x03, 0x50
        /*004a*/ 	.short	0x0000


	//----- nvinfo : EIATTR_MAXREG_COUNT
	.align		4
        /*004c*/ 	.byte	0x03, 0x1b
        /*004e*/ 	.short	0x00ff


	//----- nvinfo : EIATTR_EXIT_INSTR_OFFSETS
	.align		4
        /*0050*/ 	.byte	0x04, 0x1c
        /*0052*/ 	.short	(.L_19 - .L_18)


	//   ....[0]....
.L_18:
        /*0054*/ 	.word	0x00000350


	//----- nvinfo : EIATTR_REQNTID
	.align		4
.L_19:
        /*0058*/ 	.byte	0x04, 0x10
        /*005a*/ 	.short	(.L_21 - .L_20)
.L_20:
        /*005c*/ 	.word	0x00000080
        /*0060*/ 	.word	0x00000001
        /*0064*/ 	.word	0x00000001


	//----- nvinfo : EIATTR_CBANK_PARAM_SIZE
	.align		4
.L_21:
        /*0068*/ 	.byte	0x03, 0x19
        /*006a*/ 	.short	0x001c


	//----- nvinfo : EIATTR_PARAM_CBANK
	.align		4
        /*006c*/ 	.byte	0x04, 0x0a
        /*006e*/ 	.short	(.L_23 - .L_22)
	.align		4
.L_22:
        /*0070*/ 	.word	index@(.nv.constant0.triton_poi_fused__softmax_2)
        /*0074*/ 	.short	0x0210
        /*0076*/ 	.short	0x001c


	//----- nvinfo : EIATTR_SW_WAR
	.align		4
.L_23:
        /*0078*/ 	.byte	0x04, 0x36
        /*007a*/ 	.short	(.L_25 - .L_24)
.L_24:
        /*007c*/ 	.word	0x00000008
.L_25:


//--------------------- .nv.callgraph             --------------------------
	.section	.nv.callgraph,"",@"SHT_CUDA_CALLGRAPH"
	.align	4
	.sectionentsize	8
	.align		4
        /*0000*/ 	.word	0x00000000
	.align		4
        /*0004*/ 	.word	0xffffffff
	.align		4
        /*0008*/ 	.word	0x00000000
	.align		4
        /*000c*/ 	.word	0xfffffffe
	.align		4
        /*0010*/ 	.word	0x00000000
	.align		4
        /*0014*/ 	.word	0xfffffffd
	.align		4
        /*0018*/ 	.word	0x00000000
	.align		4
        /*001c*/ 	.word	0xfffffffc


//--------------------- .text.triton_poi_fused__softmax_2 --------------------------
	.section	.text.triton_poi_fused__softmax_2,"ax",@progbits
	.align	128
        .global         triton_poi_fused__softmax_2
        .type           triton_poi_fused__softmax_2,@function
        .size           triton_poi_fused__softmax_2,(.L_x_1 - triton_poi_fused__softmax_2)
        .other          triton_poi_fused__softmax_2,@"STO_CUDA_ENTRY STV_DEFAULT"
triton_poi_fused__softmax_2:
.text.triton_poi_fused__softmax_2:
[----:B------:R-:W-:Y:S01]  /*0000*/  LDC R1, c[0x0][0x28] ;  /* 0x00000a00ff017b82 */ /* 0x000fe20000000800 */
[----:B------:R-:W1:Y:S07]  /*0010*/  S2R R0, SR_TID.X ;  /* 0x0000000000007919 */ /* 0x000e6e0000002100 */
[----:B------:R-:W2:Y:S01]  /*0020*/  LDC.64 R4, c[0x0][0x218] ;  /* 0x00008600ff047b82 */ /* 0x000ea20000000a00 */
[----:B------:R-:W-:Y:S01]  /*0030*/  ULDC.64 UR4, c[0x0][0x208] ;  /* 0x0000820000047ab9 */ /* 0x000fe20000000a00 */
[----:B------:R-:W3:Y:S06]  /*0040*/  S2R R9, SR_CTAID.X ;  /* 0x0000000000097919 */ /* 0x000eec0000002500 */
[----:B------:R-:W4:Y:S01]  /*0050*/  LDC.64 R2, c[0x0][0x210] ;  /* 0x00008400ff027b82 */ /* 0x000f220000000a00 */
[----:B-1----:R-:W-:-:S04]  /*0060*/  SHF.L.U32 R0, R0, 0x1, RZ ;  /* 0x0000000100007819 */ /* 0x002fc800000006ff */
[----:B------:R-:W-:Y:S02]  /*0070*/  LOP3.LUT R0, R0, 0xfe, RZ, 0xc0, !PT ;  /* 0x000000fe00007812 */ /* 0x000fe400078ec0ff */
[----:B---3--:R-:W-:Y:S02]  /*0080*/  SHF.R.S32.HI R6, RZ, 0x17, R9 ;  /* 0x00000017ff067819 */ /* 0x008fe40000011409 */
[----:B------:R-:W-:Y:S02]  /*0090*/  LEA R9, R9, R0, 0x8 ;  /* 0x0000000009097211 */ /* 0x000fe400078e40ff */
[----:B------:R-:W-:-:S03]  /*00a0*/  SGXT R0, R6, 0x1 ;  /* 0x000000010600781a */ /* 0x000fc60000000200 */
[----:B----4-:R-:W-:Y:S01]  /*00b0*/  IMAD.WIDE R2, R9, 0x4, R2 ;  /* 0x0000000409027825 */ /* 0x010fe200078e0202 */
[CC--:B------:R-:W-:Y:S02]  /*00c0*/  LEA.HI R6, R0.reuse, R9.reuse, RZ, 0x4 ;  /* 0x0000000900067211 */ /* 0x0c0fe400078f20ff */
[----:B------:R-:W-:Y:S02]  /*00d0*/  LEA.HI R0, R0, R9, RZ, 0xa ;  /* 0x0000000900007211 */ /* 0x000fe400078f50ff */
[----:B------:R-:W-:Y:S02]  /*00e0*/  LOP3.LUT R6, R6, 0xfffffff0, RZ, 0xc0, !PT ;  /* 0xfffffff006067812 */ /* 0x000fe400078ec0ff */
[----:B------:R-:W-:Y:S02]  /*00f0*/  SHF.R.S32.HI R11, RZ, 0xa, R0 ;  /* 0x0000000aff0b7819 */ /* 0x000fe40000011400 */
[----:B------:R-:W-:Y:S02]  /*0100*/  IADD3 R0, R9, -R6, RZ ;  /* 0x8000000609007210 */ /* 0x000fe40007ffe0ff */
[----:B------:R-:W1:Y:S01]  /*0110*/  LDC.64 R6, c[0x0][0x220] ;  /* 0x00008800ff067b82 */ /* 0x000e620000000a00 */
[----:B------:R-:W3:Y:S01]  /*0120*/  LDG.E.64 R8, desc[UR4][R2.64] ;  /* 0x0000000402087981 */ /* 0x000ee2000c1e1b00 */
[----:B------:R-:W-:-:S05]  /*0130*/  LEA R11, R11, R0, 0x4 ;  /* 0x000000000b0b7211 */ /* 0x000fca00078e20ff */
[----:B--2---:R-:W-:-:S06]  /*0140*/  IMAD.WIDE R4, R11, 0x4, R4 ;  /* 0x000000040b047825 */ /* 0x004fcc00078e0204 */
[----:B------:R-:W3:Y:S01]  /*0150*/  LDG.E.EL.64 R4, desc[UR4][R4.64] ;  /* 0x0000000404047981 */ /* 0x000ee2000c2e1b00 */
[----:B-1----:R-:W-:-:S06]  /*0160*/  IMAD.WIDE R6, R11, 0x4, R6 ;  /* 0x000000040b067825 */ /* 0x002fcc00078e0206 */
[----:B------:R-:W2:Y:S01]  /*0170*/  LDG.E.EL.64 R6, desc[UR4][R6.64] ;  /* 0x0000000406067981 */ /* 0x000ea2000c2e1b00 */
[----:B---3--:R-:W-:Y:S01]  /*0180*/  FADD R8, R8, -R4 ;  /* 0x8000000408087221 */ /* 0x008fe20000000000 */
[----:B------:R-:W-:-:S03]  /*0190*/  FADD R9, R9, -R5 ;  /* 0x8000000509097221 */ /* 0x000fc60000000000 */
[----:B------:R-:W-:Y:S01]  /*01a0*/  FMUL R8, R8, 1.4426950216293334961 ;  /* 0x3fb8aa3b08087820 */ /* 0x000fe20000400000 */
[----:B------:R-:W-:-:S04]  /*01b0*/  FMUL R9, R9, 1.4426950216293334961 ;  /* 0x3fb8aa3b09097820 */ /* 0x000fc80000400000 */
[----:B------:R-:W-:Y:S02]  /*01c0*/  FSETP.GEU.AND P2, PT, R8, -126, PT ;  /* 0xc2fc00000800780b */ /* 0x000fe40003f4e000 */
[----:B------:R-:W-:Y:S02]  /*01d0*/  FSETP.GEU.AND P3, PT, R9, -126, PT ;  /* 0xc2fc00000900780b */ /* 0x000fe40003f6e000 */
[C---:B--2---:R-:W-:Y:S02]  /*01e0*/  FSETP.GT.AND P1, PT, |R7|.reuse, 8.50705917302346158658e+37, PT ;  /* 0x7e8000000700780b */ /* 0x044fe40003f24200 */
[----:B------:R-:W-:Y:S02]  /*01f0*/  FSETP.GT.AND P0, PT, |R6|, 8.50705917302346158658e+37, PT ;  /* 0x7e8000000600780b */ /* 0x000fe40003f04200 */
[----:B------:R-:W-:-:S05]  /*0200*/  FSETP.GEU.AND P5, PT, |R7|, 1.175494350822287508e-38, PT ;  /* 0x008000000700780b */ /* 0x000fca0003fae200 */
[----:B------:R-:W-:Y:S01]  /*0210*/  @!P2 FMUL R8, R8, 0.5 ;  /* 0x3f0000000808a820 */ /* 0x000fe20000400000 */
[----:B------:R-:W-:Y:S01]  /*0220*/  FSETP.GEU.AND P4, PT, |R6|, 1.175494350822287508e-38, PT ;  /* 0x008000000600780b */ /* 0x000fe20003f8e200 */
[----:B------:R-:W-:Y:S02]  /*0230*/  @!P3 FMUL R9, R9, 0.5 ;  /* 0x3f0000000909b820 */ /* 0x000fe40000400000 */
[----:B------:R-:W1:Y:S01]  /*0240*/  MUFU.EX2 R0, R8 ;  /* 0x0000000800007308 */ /* 0x000e620000000800 */
[----:B------:R-:W-:-:S07]  /*0250*/  @P1 FMUL R7, R7, 0.25 ;  /* 0x3e80000007071820 */ /* 0x000fce0000400000 */
[----:B------:R-:W2:Y:S01]  /*0260*/  MUFU.EX2 R4, R9 ;  /* 0x0000000900047308 */ /* 0x000ea20000000800 */
[----:B------:R-:W-:Y:S01]  /*0270*/  @P0 FMUL R6, R6, 0.25 ;  /* 0x3e80000006060820 */ /* 0x000fe20000400000 */
[----:B------:R-:W-:-:S03]  /*0280*/  @!P5 FMUL R7, R7, 16777216 ;  /* 0x4b8000000707d820 */ /* 0x000fc60000400000 */
[----:B------:R-:W-:-:S03]  /*0290*/  @!P4 FMUL R6, R6, 16777216 ;  /* 0x4b8000000606c820 */ /* 0x000fc60000400000 */
[----:B------:R-:W3:Y:S01]  /*02a0*/  MUFU.RCP R7, R7 ;  /* 0x0000000700077308 */ /* 0x000ee20000001000 */
[----:B-1----:R-:W-:-:S07]  /*02b0*/  @!P2 FMUL R0, R0, R0 ;  /* 0x000000000000a220 */ /* 0x002fce0000400000 */
[----:B------:R-:W1:Y:S01]  /*02c0*/  MUFU.RCP R5, R6 ;  /* 0x0000000600057308 */ /* 0x000e620000001000 */
[----:B--2---:R-:W-:Y:S01]  /*02d0*/  @!P3 FMUL R4, R4, R4 ;  /* 0x000000040404b220 */ /* 0x004fe20000400000 */
[----:B------:R-:W-:-:S03]  /*02e0*/  @P0 FMUL R0, R0, 0.25 ;  /* 0x3e80000000000820 */ /* 0x000fc60000400000 */
[----:B------:R-:W-:Y:S01]  /*02f0*/  @P1 FMUL R4, R4, 0.25 ;  /* 0x3e80000004041820 */ /* 0x000fe20000400000 */
[----:B------:R-:W-:-:S03]  /*0300*/  @!P4 FMUL R0, R0, 16777216 ;  /* 0x4b8000000000c820 */ /* 0x000fc60000400000 */
[----:B------:R-:W-:-:S04]  /*0310*/  @!P5 FMUL R4, R4, 16777216 ;  /* 0x4b8000000404d820 */ /* 0x000fc80000400000 */
[----:B---3--:R-:W-:Y:S01]  /*0320*/  FMUL R9, R7, R4 ;  /* 0x0000000407097220 */ /* 0x008fe20000400000 */
[----:B-1----:R-:W-:-:S05]  /*0330*/  FMUL R8, R5, R0 ;  /* 0x0000000005087220 */ /* 0x002fca0000400000 */
[----:B------:R-:W-:Y:S01]  /*0340*/  STG.E.64 desc[UR4][R2.64], R8 ;  /* 0x0000000802007986 */ /* 0x000fe2000c101b04 */
[----:B------:R-:W-:Y:S05]  /*0350*/  EXIT ;  /* 0x000000000000794d */ /* 0x000fea0003800000 */
.L_x_0:
[----:B------:R-:W-:-:S00]  /*0360*/  BRA `(.L_x_0) ;  /* 0xfffffffc00fc7947 */ /* 0x000fc0000383ffff */
[----:B------:R-:W-:-:S00]  /*0370*/  NOP ;  /* 0x0000000000007918 */ /* 0x000fc00000000000 */
        /* <DEDUP_REMOVED lines=8> */
.L_x_1:


//--------------------- .nv.constant0.triton_poi_fused__softmax_2 --------------------------
	.section	.nv.constant0.triton_poi_fused__softmax_2,"a",@progbits
	.sectionflags	@""
	.align	4
.nv.constant0.triton_poi_fused__softmax_2:
	.zero		556
